	.headerflags	@"EF_CUDA_TEXMODE_UNIFIED EF_CUDA_64BIT_ADDRESS EF_CUDA_ACCELERATORS EF_CUDA_SM90 EF_CUDA_VIRTUAL_SM(EF_CUDA_SM90)"
	.elftype	@"ET_EXEC"


//--------------------- .nv.info                  --------------------------
	.section	.nv.info,"",@"SHT_CUDA_INFO"
	.align	4


	//----- nvinfo : EIATTR_REGCOUNT
	.align		4
        /*0000*/ 	.byte	0x04, 0x2f
        /*0002*/ 	.short	(.L_1 - .L_0)
	.align		4
.L_0:
        /*0004*/ 	.word	index@(triton_poi_fused_clone_2)
        /*0008*/ 	.word	0x0000000e


	//----- nvinfo : EIATTR_MIN_STACK_SIZE
	.align		4
.L_1:
        /*000c*/ 	.byte	0x04, 0x12
        /*000e*/ 	.short	(.L_3 - .L_2)
	.align		4
.L_2:
        /*0010*/ 	.word	index@(triton_poi_fused_clone_2)
        /*0014*/ 	.word	0x00000000


	//----- nvinfo : EIATTR_FRAME_SIZE
	.align		4
.L_3:
        /*0018*/ 	.byte	0x04, 0x11
        /*001a*/ 	.short	(.L_5 - .L_4)
	.align		4
.L_4:
        /*001c*/ 	.word	index@(triton_poi_fused_clone_2)
        /*0020*/ 	.word	0x00000000


	//----- nvinfo : EIATTR_MIN_STACK_SIZE
	.align		4
.L_5:
        /*0024*/ 	.byte	0x04, 0x12
        /*0026*/ 	.short	(.L_7 - .L_6)
	.align		4
.L_6:
        /*0028*/ 	.word	index@(triton_poi_fused_clone_2)
        /*002c*/ 	.word	0x00000000
.L_7:


//--------------------- .nv.info.triton_poi_fused_clone_2 --------------------------
	.section	.nv.info.triton_poi_fused_clone_2,"",@"SHT_CUDA_INFO"
	.sectionflags	@""
	.align	4


	//----- nvinfo : EIATTR_CUDA_API_VERSION
	.align		4
        /*0000*/ 	.byte	0x04, 0x37
        /*0002*/ 	.short	(.L_9 - .L_8)
.L_8:
        /*0004*/ 	.word	0x0000007c


	//----- nvinfo : EIATTR_KPARAM_INFO
	.align		4
.L_9:
        /*0008*/ 	.byte	0x04, 0x17
        /*000a*/ 	.short	(.L_11 - .L_10)
.L_10:
        /*000c*/ 	.word	0x00000000
        /*0010*/ 	.short	0x0002
        /*0012*/ 	.short	0x0010
        /*0014*/ 	.byte	0x00, 0xf0, 0x11, 0x00


	//----- nvinfo : EIATTR_KPARAM_INFO
	.align		4
.L_11:
        /*0018*/ 	.byte	0x04, 0x17
        /*001a*/ 	.short	(.L_13 - .L_12)
.L_12:
        /*001c*/ 	.word	0x00000000
        /*0020*/ 	.short	0x0001
        /*0022*/ 	.short	0x0008
        /*0024*/ 	.byte	0x00, 0xf4, 0x21, 0x00


	//----- nvinfo : EIATTR_KPARAM_INFO
	.align		4
.L_13:
        /*0028*/ 	.byte	0x04, 0x17
        /*002a*/ 	.short	(.L_15 - .L_14)
.L_14:
        /*002c*/ 	.word	0x00000000
        /*0030*/ 	.short	0x0000
        /*0032*/ 	.short	0x0000
        /*0034*/ 	.byte	0x00, 0xf4, 0x21, 0x00


	//----- nvinfo : EIATTR_SPARSE_MMA_MASK
	.align		4
.L_15:
        /*0038*/ 	.byte	0x03, 0x50
        /*003a*/ 	.short	0x0000


	//----- nvinfo : EIATTR_MAXREG_COUNT
	.align		4
        /*003c*/ 	.byte	0x03, 0x1b
        /*003e*/ 	.short	0x00ff


	//----- nvinfo : EIATTR_EXIT_INSTR_OFFSETS
	.align		4
        /*0040*/ 	.byte	0x04, 0x1c
        /*0042*/ 	.short	(.L_17 - .L_16)


	//   ....[0]....
.L_16:
        /*0044*/ 	.word	0x000001e0


	//   ....[1]....
        /*0048*/ 	.word	0x00000200


	//----- nvinfo : EIATTR_REQNTID
	.align		4
.L_17:
        /*004c*/ 	.byte	0x04, 0x10
        /*004e*/ 	.short	(.L_19 - .L_18)
.L_18:
        /*0050*/ 	.word	0x00000080
        /*0054*/ 	.word	0x00000001
        /*0058*/ 	.word	0x00000001


	//----- nvinfo : EIATTR_CRS_STACK_SIZE
	.align		4
.L_19:
        /*005c*/ 	.byte	0x04, 0x1e
        /*005e*/ 	.short	(.L_21 - .L_20)
.L_20:
        /*0060*/ 	.word	0x00000000


	//----- nvinfo : EIATTR_CBANK_PARAM_SIZE
	.align		4
.L_21:
        /*0064*/ 	.byte	0x03, 0x19
        /*0066*/ 	.short	0x0014


	//----- nvinfo : EIATTR_PARAM_CBANK
	.align		4
        /*0068*/ 	.byte	0x04, 0x0a
        /*006a*/ 	.short	(.L_23 - .L_22)
	.align		4
.L_22:
        /*006c*/ 	.word	index@(.nv.constant0.triton_poi_fused_clone_2)
        /*0070*/ 	.short	0x0210
        /*0072*/ 	.short	0x0014


	//----- nvinfo : EIATTR_SW_WAR
	.align		4
.L_23:
        /*0074*/ 	.byte	0x04, 0x36
        /*0076*/ 	.short	(.L_25 - .L_24)
.L_24:
        /*0078*/ 	.word	0x00000008
.L_25:


//--------------------- .nv.callgraph             --------------------------
	.section	.nv.callgraph,"",@"SHT_CUDA_CALLGRAPH"
	.align	4
	.sectionentsize	8
	.align		4
        /*0000*/ 	.word	0x00000000
	.align		4
        /*0004*/ 	.word	0xffffffff
	.align		4
        /*0008*/ 	.word	0x00000000
	.align		4
        /*000c*/ 	.word	0xfffffffe
	.align		4
        /*0010*/ 	.word	0x00000000
	.align		4
        /*0014*/ 	.word	0xfffffffd
	.align		4
        /*0018*/ 	.word	0x00000000
	.align		4
        /*001c*/ 	.word	0xfffffffc


//--------------------- .text.triton_poi_fused_clone_2 --------------------------
	.section	.text.triton_poi_fused_clone_2,"ax",@progbits
	.align	128
        .global         triton_poi_fused_clone_2
        .type           triton_poi_fused_clone_2,@function
        .size           triton_poi_fused_clone_2,(.L_x_3 - triton_poi_fused_clone_2)
        .other          triton_poi_fused_clone_2,@"STO_CUDA_ENTRY STV_DEFAULT"
triton_poi_fused_clone_2:
.text.triton_poi_fused_clone_2:
[----:B------:R-:W0:Y:S02]  /*0000*/  LDC R1, c[0x0][0x28] ;  /* 0x00000a00ff017b82 */ /* 0x000e240000000800 */
[----:B------:R-:W1:Y:S01]  /*0010*/  S2R R0, SR_TID.X ;  /* 0x0000000000007919 */ /* 0x000e620000002100 */
[----:B------:R-:W2:Y:S01]  /*0020*/  LDC.64 R4, c[0x0][0x218] ;  /* 0x00008600ff047b82 */ /* 0x000ea20000000a00 */
[----:B------:R-:W-:Y:S01]  /*0030*/  ULDC.64 UR4, c[0x0][0x208] ;  /* 0x0000820000047ab9 */ /* 0x000fe20000000a00 */
[----:B------:R-:W-:Y:S01]  /*0040*/  BSSY B0, `(.L_x_0) ;  /* 0x0000019000007945 */ /* 0x000fe20003800000 */
[----:B------:R-:W3:Y:S01]  /*0050*/  S2R R3, SR_CTAID.X ;  /* 0x0000000000037919 */ /* 0x000ee20000002500 */
[----:B-1----:R-:W-:Y:S02]  /*0060*/  LOP3.LUT R0, R0, 0x7f, RZ, 0xc0, !PT ;  /* 0x0000007f00007812 */ /* 0x002fe400078ec0ff */
[----:B---3--:R-:W-:-:S03]  /*0070*/  SHF.R.S32.HI R8, RZ, 0x18, R3 ;  /* 0x00000018ff087819 */ /* 0x008fc60000011403 */
[----:B------:R-:W-:Y:S02]  /*0080*/  IMAD R7, R3, 0x80, R0 ;  /* 0x0000008003077824 */ /* 0x000fe400078e0200 */
[----:B------:R-:W1:Y:S01]  /*0090*/  LDC.64 R2, c[0x0][0x210] ;  /* 0x00008400ff027b82 */ /* 0x000e620000000a00 */
[----:B------:R-:W-:Y:S01]  /*00a0*/  SGXT R8, R8, 0x1 ;  /* 0x000000010808781a */ /* 0x000fe20000000200 */
[C---:B--2---:R-:W-:Y:S01]  /*00b0*/  IMAD.WIDE R4, R7.reuse, 0x4, R4 ;  /* 0x0000000407047825 */ /* 0x044fe200078e0204 */
[----:B------:R-:W-:Y:S02]  /*00c0*/  SHF.R.S32.HI R0, RZ, 0x1f, R7 ;  /* 0x0000001fff007819 */ /* 0x000fe40000011407 */
[-C--:B------:R-:W-:Y:S02]  /*00d0*/  LEA.HI R9, R8, R7.reuse, RZ, 0x6 ;  /* 0x0000000708097211 */ /* 0x080fe400078f30ff */
[----:B------:R-:W-:Y:S02]  /*00e0*/  LEA.HI R0, R0, R7, RZ, 0x4 ;  /* 0x0000000700007211 */ /* 0x000fe400078f20ff */
[----:B------:R-:W-:-:S02]  /*00f0*/  ISETP.GE.AND P0, PT, R7, 0x100, PT ;  /* 0x000001000700780c */ /* 0x000fc40003f06270 */
[----:B------:R-:W-:Y:S02]  /*0100*/  SHF.R.S32.HI R6, RZ, 0x4, R0 ;  /* 0x00000004ff067819 */ /* 0x000fe40000011400 */
[----:B------:R-:W-:Y:S02]  /*0110*/  LOP3.LUT R0, R0, 0xfffffff0, RZ, 0xc0, !PT ;  /* 0xfffffff000007812 */ /* 0x000fe400078ec0ff */
[----:B------:R-:W-:Y:S02]  /*0120*/  LEA.HI R8, R6, R6, RZ, 0x2 ;  /* 0x0000000606087211 */ /* 0x000fe400078f10ff */
[----:B------:R-:W-:Y:S01]  /*0130*/  SHF.R.S32.HI R11, RZ, 0x6, R9 ;  /* 0x00000006ff0b7819 */ /* 0x000fe20000011409 */
[----:B------:R-:W-:Y:S01]  /*0140*/  IMAD.IADD R0, R7, 0x1, -R0 ;  /* 0x0000000107007824 */ /* 0x000fe200078e0a00 */
[----:B------:R-:W-:Y:S01]  /*0150*/  LOP3.LUT R9, R8, 0x3fffffc, RZ, 0xc0, !PT ;  /* 0x03fffffc08097812 */ /* 0x000fe200078ec0ff */
[----:B------:R-:W-:Y:S02]  /*0160*/  IMAD.MOV.U32 R7, RZ, RZ, RZ ;  /* 0x000000ffff077224 */ /* 0x000fe400078e00ff */
[----:B------:R-:W-:-:S02]  /*0170*/  IMAD R0, R11, 0x10, R0 ;  /* 0x000000100b007824 */ /* 0x000fc400078e0200 */
[----:B------:R-:W-:-:S04]  /*0180*/  IMAD.IADD R9, R6, 0x1, -R9 ;  /* 0x0000000106097824 */ /* 0x000fc800078e0a09 */
[----:B------:R-:W-:-:S04]  /*0190*/  IMAD R9, R9, 0x40, R0 ;  /* 0x0000004009097824 */ /* 0x000fc800078e0200 */
[----:B-1----:R-:W-:Y:S01]  /*01a0*/  IMAD.WIDE R2, R9, 0x4, R2 ;  /* 0x0000000409027825 */ /* 0x002fe200078e0202 */
[----:B------:R-:W-:Y:S06]  /*01b0*/  @P0 BRA `(.L_x_1) ;  /* 0x0000000000040947 */ /* 0x000fec0003800000 */
[----:B------:R1:W5:Y:S02]  /*01c0*/  LDG.E R7, desc[UR4][R2.64] ;  /* 0x0000000402077981 */ /* 0x000364000c1e1900 */
.L_x_1:
[----:B------:R-:W-:Y:S05]  /*01d0*/  BSYNC B0 ;  /* 0x0000000000007941 */ /* 0x000fea0003800000 */
.L_x_0:
[----:B------:R-:W-:Y:S05]  /*01e0*/  @P0 EXIT ;  /* 0x000000000000094d */ /* 0x000fea0003800000 */
[----:B-----5:R-:W-:Y:S01]  /*01f0*/  STG.E desc[UR4][R4.64], R7 ;  /* 0x0000000704007986 */ /* 0x020fe2000c101904 */
[----:B------:R-:W-:Y:S05]  /*0200*/  EXIT ;  /* 0x000000000000794d */ /* 0x000fea0003800000 */
.L_x_2:
[----:B------:R-:W-:-:S00]  /*0210*/  BRA `(.L_x_2) ;  /* 0xfffffffc00fc7947 */ /* 0x000fc0000383ffff */
[----:B------:R-:W-:-:S00]  /*0220*/  NOP ;  /* 0x0000000000007918 */ /* 0x000fc00000000000 */
        /* <DEDUP_REMOVED lines=13> */
.L_x_3:


//--------------------- .nv.constant0.triton_poi_fused_clone_2 --------------------------
	.section	.nv.constant0.triton_poi_fused_clone_2,"a",@progbits
	.sectionflags	@""
	.align	4
.nv.constant0.triton_poi_fused_clone_2:
	.zero		548
